	.headerflags	@"EF_CUDA_TEXMODE_UNIFIED EF_CUDA_64BIT_ADDRESS EF_CUDA_ACCELERATORS EF_CUDA_SM90 EF_CUDA_VIRTUAL_SM(EF_CUDA_SM90)"
	.elftype	@"ET_EXEC"


//--------------------- .nv.info                  --------------------------
	.section	.nv.info,"",@"SHT_CUDA_INFO"
	.align	4


	//----- nvinfo : EIATTR_REGCOUNT
	.align		4
        /*0000*/ 	.byte	0x04, 0x2f
        /*0002*/ 	.short	(.L_3 - .L_2)
	.align		4
.L_2:
        /*0004*/ 	.word	index@(triton_poi_fused__native_batch_norm_legit_no_training_convolution_hardtanh_11)
        /*0008*/ 	.word	0x00000014


	//----- nvinfo : EIATTR_MIN_STACK_SIZE
	.align		4
.L_3:
        /*000c*/ 	.byte	0x04, 0x12
        /*000e*/ 	.short	(.L_5 - .L_4)
	.align		4
.L_4:
        /*0010*/ 	.word	index@(triton_poi_fused__native_batch_norm_legit_no_training_convolution_hardtanh_11)
        /*0014*/ 	.word	0x00000000


	//----- nvinfo : EIATTR_FRAME_SIZE
	.align		4
.L_5:
        /*0018*/ 	.byte	0x04, 0x11
        /*001a*/ 	.short	(.L_7 - .L_6)
	.align		4
.L_6:
        /*001c*/ 	.word	index@(triton_poi_fused__native_batch_norm_legit_no_training_convolution_hardtanh_11)
        /*0020*/ 	.word	0x00000000


	//----- nvinfo : EIATTR_MIN_STACK_SIZE
	.align		4
.L_7:
        /*0024*/ 	.byte	0x04, 0x12
        /*0026*/ 	.short	(.L_9 - .L_8)
	.align		4
.L_8:
        /*0028*/ 	.word	index@(triton_poi_fused__native_batch_norm_legit_no_training_convolution_hardtanh_11)
        /*002c*/ 	.word	0x00000000
.L_9:


//--------------------- .nv.info.triton_poi_fused__native_batch_norm_legit_no_training_convolution_hardtanh_11 --------------------------
	.section	.nv.info.triton_poi_fused__native_batch_norm_legit_no_training_convolution_hardtanh_11,"",@"SHT_CUDA_INFO"
	.sectionflags	@""
	.align	4


	//----- nvinfo : EIATTR_CUDA_API_VERSION
	.align		4
        /*0000*/ 	.byte	0x04, 0x37
        /*0002*/ 	.short	(.L_11 - .L_10)
.L_10:
        /*0004*/ 	.word	0x0000007c


	//----- nvinfo : EIATTR_KPARAM_INFO
	.align		4
.L_11:
        /*0008*/ 	.byte	0x04, 0x17
        /*000a*/ 	.short	(.L_13 - .L_12)
.L_12:
        /*000c*/ 	.word	0x00000000
        /*0010*/ 	.short	0x0007
        /*0012*/ 	.short	0x0038
        /*0014*/ 	.byte	0x00, 0xf0, 0x11, 0x00


	//----- nvinfo : EIATTR_KPARAM_INFO
	.align		4
.L_13:
        /*0018*/ 	.byte	0x04, 0x17
        /*001a*/ 	.short	(.L_15 - .L_14)
.L_14:
        /*001c*/ 	.word	0x00000000
        /*0020*/ 	.short	0x0006
        /*0022*/ 	.short	0x0030
        /*0024*/ 	.byte	0x00, 0xf4, 0x21, 0x00


	//----- nvinfo : EIATTR_KPARAM_INFO
	.align		4
.L_15:
        /*0028*/ 	.byte	0x04, 0x17
        /*002a*/ 	.short	(.L_17 - .L_16)
.L_16:
        /*002c*/ 	.word	0x00000000
        /*0030*/ 	.short	0x0005
        /*0032*/ 	.short	0x0028
        /*0034*/ 	.byte	0x00, 0xf4, 0x21, 0x00


	//----- nvinfo : EIATTR_KPARAM_INFO
	.align		4
.L_17:
        /*0038*/ 	.byte	0x04, 0x17
        /*003a*/ 	.short	(.L_19 - .L_18)
.L_18:
        /*003c*/ 	.word	0x00000000
        /*0040*/ 	.short	0x0004
        /*0042*/ 	.short	0x0020
        /*0044*/ 	.byte	0x00, 0xf4, 0x21, 0x00


	//----- nvinfo : EIATTR_KPARAM_INFO
	.align		4
.L_19:
        /*0048*/ 	.byte	0x04, 0x17
        /*004a*/ 	.short	(.L_21 - .L_20)
.L_20:
        /*004c*/ 	.word	0x00000000
        /*0050*/ 	.short	0x0003
        /*0052*/ 	.short	0x0018
        /*0054*/ 	.byte	0x00, 0xf4, 0x21, 0x00


	//----- nvinfo : EIATTR_KPARAM_INFO
	.align		4
.L_21:
        /*0058*/ 	.byte	0x04, 0x17
        /*005a*/ 	.short	(.L_23 - .L_22)
.L_22:
        /*005c*/ 	.word	0x00000000
        /*0060*/ 	.short	0x0002
        /*0062*/ 	.short	0x0010
        /*0064*/ 	.byte	0x00, 0xf4, 0x21, 0x00


	//----- nvinfo : EIATTR_KPARAM_INFO
	.align		4
.L_23:
        /*0068*/ 	.byte	0x04, 0x17
        /*006a*/ 	.short	(.L_25 - .L_24)
.L_24:
        /*006c*/ 	.word	0x00000000
        /*0070*/ 	.short	0x0001
        /*0072*/ 	.short	0x0008
        /*0074*/ 	.byte	0x00, 0xf4, 0x21, 0x00


	//----- nvinfo : EIATTR_KPARAM_INFO
	.align		4
.L_25:
        /*0078*/ 	.byte	0x04, 0x17
        /*007a*/ 	.short	(.L_27 - .L_26)
.L_26:
        /*007c*/ 	.word	0x00000000
        /*0080*/ 	.short	0x0000
        /*0082*/ 	.short	0x0000
        /*0084*/ 	.byte	0x00, 0xf4, 0x21, 0x00


	//----- nvinfo : EIATTR_SPARSE_MMA_MASK
	.align		4
.L_27:
        /*0088*/ 	.byte	0x03, 0x50
        /*008a*/ 	.short	0x0000


	//----- nvinfo : EIATTR_MAXREG_COUNT
	.align		4
        /*008c*/ 	.byte	0x03, 0x1b
        /*008e*/ 	.short	0x00ff


	//----- nvinfo : EIATTR_EXIT_INSTR_OFFSETS
	.align		4
        /*0090*/ 	.byte	0x04, 0x1c
        /*0092*/ 	.short	(.L_29 - .L_28)


	//   ....[0]....
.L_28:
        /*0094*/ 	.word	0x00000350


	//----- nvinfo : EIATTR_REQNTID
	.align		4
.L_29:
        /*0098*/ 	.byte	0x04, 0x10
        /*009a*/ 	.short	(.L_31 - .L_30)
.L_30:
        /*009c*/ 	.word	0x00000080
        /*00a0*/ 	.word	0x00000001
        /*00a4*/ 	.word	0x00000001


	//----- nvinfo : EIATTR_CBANK_PARAM_SIZE
	.align		4
.L_31:
        /*00a8*/ 	.byte	0x03, 0x19
        /*00aa*/ 	.short	0x003c


	//----- nvinfo : EIATTR_PARAM_CBANK
	.align		4
        /*00ac*/ 	.byte	0x04, 0x0a
        /*00ae*/ 	.short	(.L_33 - .L_32)
	.align		4
.L_32:
        /*00b0*/ 	.word	index@(.nv.constant0.triton_poi_fused__native_batch_norm_legit_no_training_convolution_hardtanh_11)
        /*00b4*/ 	.short	0x0210
        /*00b6*/ 	.short	0x003c


	//----- nvinfo : EIATTR_SW_WAR
	.align		4
.L_33:
        /*00b8*/ 	.byte	0x04, 0x36
        /*00ba*/ 	.short	(.L_35 - .L_34)
.L_34:
        /*00bc*/ 	.word	0x00000008
.L_35:


//--------------------- .nv.callgraph             --------------------------
	.section	.nv.callgraph,"",@"SHT_CUDA_CALLGRAPH"
	.align	4
	.sectionentsize	8
	.align		4
        /*0000*/ 	.word	0x00000000
	.align		4
        /*0004*/ 	.word	0xffffffff
	.align		4
        /*0008*/ 	.word	0x00000000
	.align		4
        /*000c*/ 	.word	0xfffffffe
	.align		4
        /*0010*/ 	.word	0x00000000
	.align		4
        /*0014*/ 	.word	0xfffffffd
	.align		4
        /*0018*/ 	.word	0x00000000
	.align		4
        /*001c*/ 	.word	0xfffffffc


//--------------------- .nv.constant4             --------------------------
	.section	.nv.constant4,"a",@progbits
	.align	8
	.align		8
.nv.constant4:
        /*0000*/ 	.dword	_$_str
	.align		8
        /*0008*/ 	.dword	_$_str_$_2


//--------------------- .text.triton_poi_fused__native_batch_norm_legit_no_training_convolution_hardtanh_11 --------------------------
	.section	.text.triton_poi_fused__native_batch_norm_legit_no_training_convolution_hardtanh_11,"ax",@progbits
	.align	128
        .global         triton_poi_fused__native_batch_norm_legit_no_training_convolution_hardtanh_11
        .type           triton_poi_fused__native_batch_norm_legit_no_training_convolution_hardtanh_11,@function
        .size           triton_poi_fused__native_batch_norm_legit_no_training_convolution_hardtanh_11,(.L_x_1 - triton_poi_fused__native_batch_norm_legit_no_training_convolution_hardtanh_11)
        .other          triton_poi_fused__native_batch_norm_legit_no_training_convolution_hardtanh_11,@"STO_CUDA_ENTRY STV_DEFAULT"
triton_poi_fused__native_batch_norm_legit_no_training_convolution_hardtanh_11:
.text.triton_poi_fused__native_batch_norm_legit_no_training_convolution_hardtanh_11:
[----:B------:R-:W-:Y:S01]  /*0000*/  LDC R1, c[0x0][0x28] ;  /* 0x00000a00ff017b82 */ /* 0x000fe20000000800 */
[----:B------:R-:W1:Y:S07]  /*0010*/  S2R R2, SR_TID.X ;  /* 0x0000000000027919 */ /* 0x000e6e0000002100 */
[----:B------:R-:W2:Y:S01]  /*0020*/  LDC.64 R12, c[0x0][0x228] ;  /* 0x00008a00ff0c7b82 */ /* 0x000ea20000000a00 */
[----:B------:R-:W-:Y:S01]  /*0030*/  ULDC.64 UR4, c[0x0][0x208] ;  /* 0x0000820000047ab9 */ /* 0x000fe20000000a00 */
[----:B------:R-:W3:Y:S06]  /*0040*/  S2R R3, SR_CTAID.X ;  /* 0x0000000000037919 */ /* 0x000eec0000002500 */
[----:B------:R-:W4:Y:S08]  /*0050*/  LDC.64 R8, c[0x0][0x218] ;  /* 0x00008600ff087b82 */ /* 0x000f300000000a00 */
[----:B------:R-:W5:Y:S08]  /*0060*/  LDC.64 R10, c[0x0][0x220] ;  /* 0x00008800ff0a7b82 */ /* 0x000f700000000a00 */
[----:B------:R-:W5:Y:S01]  /*0070*/  LDC.64 R14, c[0x0][0x230] ;  /* 0x00008c00ff0e7b82 */ /* 0x000f620000000a00 */
[----:B-1----:R-:W-:-:S07]  /*0080*/  LOP3.LUT R2, R2, 0x7f, RZ, 0xc0, !PT ;  /* 0x0000007f02027812 */ /* 0x002fce00078ec0ff */
[----:B------:R-:W1:Y:S01]  /*0090*/  LDC.64 R6, c[0x0][0x238] ;  /* 0x00008e00ff067b82 */ /* 0x000e620000000a00 */
[----:B---3--:R-:W-:Y:S01]  /*00a0*/  LEA R3, R3, R2, 0x7 ;  /* 0x0000000203037211 */ /* 0x008fe200078e38ff */
[----:B------:R-:W-:-:S10]  /*00b0*/  HFMA2.MMA R2, -RZ, RZ, 0, 0 ;  /* 0x00000000ff027435 */ /* 0x000fd400000001ff */
[----:B------:R-:W-:-:S05]  /*00c0*/  IMAD.HI R0, R3, -0x6db6db6d, R2 ;  /* 0x9249249303007827 */ /* 0x000fca00078e0202 */
[----:B------:R-:W-:-:S04]  /*00d0*/  SHF.R.U32.HI R5, RZ, 0x1f, R0 ;  /* 0x0000001fff057819 */ /* 0x000fc80000011600 */
[----:B------:R-:W-:-:S05]  /*00e0*/  LEA.HI.SX32 R5, R0, R5, 0x1e ;  /* 0x0000000500057211 */ /* 0x000fca00078ff2ff */
[----:B------:R-:W-:Y:S02]  /*00f0*/  IMAD R17, R5, -0x7, R3 ;  /* 0xfffffff905117824 */ /* 0x000fe400078e0203 */
[----:B------:R-:W3:Y:S02]  /*0100*/  LDC.64 R4, c[0x0][0x210] ;  /* 0x00008400ff047b82 */ /* 0x000ee40000000a00 */
[----:B--2---:R-:W-:-:S05]  /*0110*/  IMAD.WIDE R12, R17, 0x4, R12 ;  /* 0x00000004110c7825 */ /* 0x004fca00078e020c */
[----:B------:R2:W2:Y:S01]  /*0120*/  LDG.E.EL R2, desc[UR4][R12.64] ;  /* 0x000000040c027981 */ /* 0x0004a2000c2e1900 */
[----:B----4-:R-:W-:-:S04]  /*0130*/  IMAD.WIDE R8, R17, 0x4, R8 ;  /* 0x0000000411087825 */ /* 0x010fc800078e0208 */
[C---:B-----5:R-:W-:Y:S02]  /*0140*/  IMAD.WIDE R10, R17.reuse, 0x4, R10 ;  /* 0x00000004110a7825 */ /* 0x060fe400078e020a */
[----:B------:R-:W4:Y:S02]  /*0150*/  LDG.E.EL R9, desc[UR4][R8.64] ;  /* 0x0000000408097981 */ /* 0x000f24000c2e1900 */
[----:B-1----:R-:W-:Y:S02]  /*0160*/  IMAD.WIDE R6, R17, 0x4, R6 ;  /* 0x0000000411067825 */ /* 0x002fe400078e0206 */
[----:B------:R1:W5:Y:S02]  /*0170*/  LDG.E.EL R10, desc[UR4][R10.64] ;  /* 0x000000040a0a7981 */ /* 0x000364000c2e1900 */
[----:B---3--:R-:W-:Y:S02]  /*0180*/  IMAD.WIDE R4, R3, 0x4, R4 ;  /* 0x0000000403047825 */ /* 0x008fe400078e0204 */
[----:B------:R-:W3:Y:S04]  /*0190*/  LDG.E.EL R7, desc[UR4][R6.64] ;  /* 0x0000000406077981 */ /* 0x000ee8000c2e1900 */
[----:B------:R-:W4:Y:S01]  /*01a0*/  LDG.E R0, desc[UR4][R4.64] ;  /* 0x0000000404007981 */ /* 0x000f22000c1e1900 */
[----:B0-2---:R-:W-:-:S06]  /*01b0*/  IMAD.WIDE R12, R17, 0x4, R14 ;  /* 0x00000004110c7825 */ /* 0x005fcc00078e020e */
[----:B------:R-:W3:Y:S01]  /*01c0*/  LDG.E.EL R12, desc[UR4][R12.64] ;  /* 0x000000040c0c7981 */ /* 0x000ee2000c2e1900 */
[----:B-1----:R-:W-:Y:S01]  /*01d0*/  MOV R11, 0x3e800000 ;  /* 0x3e800000000b7802 */ /* 0x002fe20000000f00 */
[----:B------:R-:W-:-:S04]  /*01e0*/  FADD R2, R2, 9.9999997473787516356e-06 ;  /* 0x3727c5ac02027421 */ /* 0x000fc80000000000 */
[----:B------:R-:W0:Y:S02]  /*01f0*/  MUFU.SQRT R14, R2 ;  /* 0x00000002000e7308 */ /* 0x000e240000002000 */
[C---:B0-----:R-:W-:Y:S02]  /*0200*/  FSETP.GT.AND P0, PT, R14.reuse, 8.50705917302346158658e+37, PT ;  /* 0x7e8000000e00780b */ /* 0x041fe40003f04000 */
[----:B------:R-:W-:-:S11]  /*0210*/  FSETP.GEU.AND P1, PT, R14, 1.175494350822287508e-38, PT ;  /* 0x008000000e00780b */ /* 0x000fd60003f2e000 */
[----:B------:R-:W-:-:S04]  /*0220*/  @P0 FMUL R14, R14, 0.25 ;  /* 0x3e8000000e0e0820 */ /* 0x000fc80000400000 */
[----:B------:R-:W-:-:S06]  /*0230*/  @!P1 FMUL R14, R14, 16777216 ;  /* 0x4b8000000e0e9820 */ /* 0x000fcc0000400000 */
[----:B------:R-:W0:Y:S01]  /*0240*/  MUFU.RCP R14, R14 ;  /* 0x0000000e000e7308 */ /* 0x000e220000001000 */
[----:B------:R-:W-:Y:S01]  /*0250*/  FSEL R11, R11, 1, P0 ;  /* 0x3f8000000b0b7808 */ /* 0x000fe20000000000 */
[----:B----4-:R-:W-:-:S04]  /*0260*/  FADD R9, R0, R9 ;  /* 0x0000000900097221 */ /* 0x010fc80000000000 */
[----:B------:R-:W-:Y:S01]  /*0270*/  @!P1 FMUL R11, R11, 16777216 ;  /* 0x4b8000000b0b9820 */ /* 0x000fe20000400000 */
[----:B-----5:R-:W-:-:S03]  /*0280*/  FADD R10, -R10, R9 ;  /* 0x000000090a0a7221 */ /* 0x020fc60000000100 */
[----:B0-----:R-:W-:-:S04]  /*0290*/  FMUL R11, R14, R11 ;  /* 0x0000000b0e0b7220 */ /* 0x001fc80000400000 */
[----:B------:R-:W-:-:S04]  /*02a0*/  FMUL R10, R10, R11 ;  /* 0x0000000b0a0a7220 */ /* 0x000fc80000400000 */
[----:B---3--:R-:W-:Y:S02]  /*02b0*/  FFMA R10, R12, R10, R7 ;  /* 0x0000000a0c0a7223 */ /* 0x008fe40000000007 */
[----:B------:R-:W0:Y:S03]  /*02c0*/  LDC.64 R6, c[0x0][0x240] ;  /* 0x00009000ff067b82 */ /* 0x000e260000000a00 */
[----:B------:R-:W-:-:S04]  /*02d0*/  FSETP.GTU.AND P0, PT, R10, RZ, PT ;  /* 0x000000ff0a00720b */ /* 0x000fc80003f0c000 */
[----:B------:R-:W-:-:S04]  /*02e0*/  FSEL R11, R10, RZ, P0 ;  /* 0x000000ff0a0b7208 */ /* 0x000fc80000000000 */
[C---:B------:R-:W-:Y:S02]  /*02f0*/  FSETP.GEU.AND P1, PT, R11.reuse, 6, PT ;  /* 0x40c000000b00780b */ /* 0x040fe40003f2e000 */
[----:B------:R-:W-:Y:S01]  /*0300*/  FSETP.NAN.AND P0, PT, R11, R11, PT ;  /* 0x0000000b0b00720b */ /* 0x000fe20003f08000 */
[----:B------:R-:W-:Y:S01]  /*0310*/  STG.E desc[UR4][R4.64], R9 ;  /* 0x0000000904007986 */ /* 0x000fe2000c101904 */
[----:B0-----:R-:W-:-:S09]  /*0320*/  IMAD.WIDE R2, R3, 0x4, R6 ;  /* 0x0000000403027825 */ /* 0x001fd200078e0206 */
[----:B------:R-:W-:-:S05]  /*0330*/  @P1 SEL R11, R11, 0x40c00000, P0 ;  /* 0x40c000000b0b1807 */ /* 0x000fca0000000000 */
[----:B------:R-:W-:Y:S01]  /*0340*/  STG.E desc[UR4][R2.64], R11 ;  /* 0x0000000b02007986 */ /* 0x000fe2000c101904 */
[----:B------:R-:W-:Y:S05]  /*0350*/  EXIT ;  /* 0x000000000000794d */ /* 0x000fea0003800000 */
.L_x_0:
[----:B------:R-:W-:-:S00]  /*0360*/  BRA `(.L_x_0) ;  /* 0xfffffffc00fc7947 */ /* 0x000fc0000383ffff */
[----:B------:R-:W-:-:S00]  /*0370*/  NOP ;  /* 0x0000000000007918 */ /* 0x000fc00000000000 */
        /* <DEDUP_REMOVED lines=8> */
.L_x_1:


//--------------------- .nv.global.init           --------------------------
	.section	.nv.global.init,"aw",@progbits
.nv.global.init:
	.type		_$_str,@object
	.size		_$_str,(_$_str_$_2 - _$_str)
_$_str:
        /*0000*/ 	.byte	0x5f, 0x5f, 0x43, 0x55, 0x44, 0x41, 0x5f, 0x46, 0x54, 0x5a, 0x00
	.type		_$_str_$_2,@object
	.size		_$_str_$_2,(.L_1 - _$_str_$_2)
_$_str_$_2:
        /*000b*/ 	.byte	0x5f, 0x5f, 0x43, 0x55, 0x44, 0x41, 0x5f, 0x50, 0x52, 0x45, 0x43, 0x5f, 0x53, 0x51, 0x52, 0x54
        /*001b*/ 	.byte	0x00
.L_1:


//--------------------- .nv.constant0.triton_poi_fused__native_batch_norm_legit_no_training_convolution_hardtanh_11 --------------------------
	.section	.nv.constant0.triton_poi_fused__native_batch_norm_legit_no_training_convolution_hardtanh_11,"a",@progbits
	.sectionflags	@""
	.align	4
.nv.constant0.triton_poi_fused__native_batch_norm_legit_no_training_convolution_hardtanh_11:
	.zero		588
